//
// Generated by NVIDIA NVVM Compiler
//
// Compiler Build ID: CL-36424714
// Cuda compilation tools, release 13.0, V13.0.88
// Based on NVVM 20.0.0
//

.version 9.0
.target sm_100
.address_size 64

	// .globl	_Z10someKernelv
.extern .func  (.param .b32 func_retval0) vprintf
(
	.param .b64 vprintf_param_0,
	.param .b64 vprintf_param_1
)
;
.global .align 1 .b8 $str[16] = {103, 114, 105, 100, 68, 105, 109, 46, 120, 32, 58, 32, 37, 100, 10};
.global .align 1 .b8 $str$1[16] = {103, 114, 105, 100, 68, 105, 109, 46, 121, 32, 58, 32, 37, 100, 10};
.global .align 1 .b8 $str$2[16] = {98, 108, 111, 99, 107, 68, 105, 109, 46, 120, 58, 32, 37, 100, 10};
.global .align 1 .b8 $str$3[16] = {98, 108, 111, 99, 107, 68, 105, 109, 46, 121, 58, 32, 37, 100, 10};

.visible .entry _Z10someKernelv()
{
	.local .align 8 .b8 	__local_depot0[8];
	.reg .b64 	%SP;
	.reg .b64 	%SPL;
	.reg .b32 	%r<13>;
	.reg .b64 	%rd<11>;

	mov.u64 	%SPL, __local_depot0;
	cvta.local.u64 	%SP, %SPL;
	add.u64 	%rd1, %SP, 0;
	add.u64 	%rd2, %SPL, 0;
	mov.u32 	%r1, %nctaid.x;
	st.local.u32 	[%rd2], %r1;
	mov.u64 	%rd3, $str;
	cvta.global.u64 	%rd4, %rd3;
	{ // callseq 0, 0
	.param .b64 param0;
	st.param.b64 	[param0], %rd4;
	.param .b64 param1;
	st.param.b64 	[param1], %rd1;
	.param .b32 retval0;
	call.uni (retval0), 
	vprintf, 
	(
	param0, 
	param1
	);
	ld.param.b32 	%r2, [retval0];
	} // callseq 0
	mov.u32 	%r4, %nctaid.y;
	st.local.u32 	[%rd2], %r4;
	mov.u64 	%rd5, $str$1;
	cvta.global.u64 	%rd6, %rd5;
	{ // callseq 1, 0
	.param .b64 param0;
	st.param.b64 	[param0], %rd6;
	.param .b64 param1;
	st.param.b64 	[param1], %rd1;
	.param .b32 retval0;
	call.uni (retval0), 
	vprintf, 
	(
	param0, 
	param1
	);
	ld.param.b32 	%r5, [retval0];
	} // callseq 1
	mov.u32 	%r7, %ntid.x;
	st.local.u32 	[%rd2], %r7;
	mov.u64 	%rd7, $str$2;
	cvta.global.u64 	%rd8, %rd7;
	{ // callseq 2, 0
	.param .b64 param0;
	st.param.b64 	[param0], %rd8;
	.param .b64 param1;
	st.param.b64 	[param1], %rd1;
	.param .b32 retval0;
	call.uni (retval0), 
	vprintf, 
	(
	param0, 
	param1
	);
	ld.param.b32 	%r8, [retval0];
	} // callseq 2
	mov.u32 	%r10, %ntid.y;
	st.local.u32 	[%rd2], %r10;
	mov.u64 	%rd9, $str$3;
	cvta.global.u64 	%rd10, %rd9;
	{ // callseq 3, 0
	.param .b64 param0;
	st.param.b64 	[param0], %rd10;
	.param .b64 param1;
	st.param.b64 	[param1], %rd1;
	.param .b32 retval0;
	call.uni (retval0), 
	vprintf, 
	(
	param0, 
	param1
	);
	ld.param.b32 	%r11, [retval0];
	} // callseq 3
	ret;

}


// ===== COMPILED SASS (sm_100) =====

	.target	sm_100

	.elftype	@"ET_EXEC"


//--------------------- .note.nv.tkinfo           --------------------------
	.section	.note.nv.tkinfo,"",@"SHT_NOTE"
	.sectionflags	@"SHF_NOTE_NV_TKINFO"
	.tkinfo
        /*0018*/ 	.word	0x00000002
        /*0030*/ 	.string	""
        /*0030*/ 	.string	"ptxas"
        /*0030*/ 	.string	"Cuda compilation tools, release 13.0, V13.0.88"
        /*0030*/ 	.string	"Build cuda_13.0.r13.0/compiler.36424714_0"
        /*0030*/ 	.string	"-arch sm_100 -m 64 "



//--------------------- .note.nv.cuinfo           --------------------------
	.section	.note.nv.cuinfo,"",@"SHT_NOTE"
	.sectionflags	@"SHF_NOTE_NV_CUINFO"
        /*0018*/ 	.short	0x0002
        /*001a*/ 	.short	0x0064
        /*001c*/ 	.short	0x0082
	.zero		2


//--------------------- .nv.info                  --------------------------
	.section	.nv.info,"",@"SHT_CUDA_INFO"
	.align	4


	//----- nvinfo : EIATTR_REGCOUNT
	.align		4
        /*0000*/ 	.byte	0x04, 0x2f
        /*0002*/ 	.short	(.L_5 - .L_4)
	.align		4
.L_4:
        /*0004*/ 	.word	index@(_Z10someKernelv)
        /*0008*/ 	.word	0x00000018


	//----- nvinfo : EIATTR_FRAME_SIZE
	.align		4
.L_5:
        /*000c*/ 	.byte	0x04, 0x11
        /*000e*/ 	.short	(.L_7 - .L_6)
	.align		4
.L_6:
        /*0010*/ 	.word	index@(_Z10someKernelv)
        /*0014*/ 	.word	0x00000008


	//----- nvinfo : EIATTR_MIN_STACK_SIZE
	.align		4
.L_7:
        /*0018*/ 	.byte	0x04, 0x12
        /*001a*/ 	.short	(.L_9 - .L_8)
	.align		4
.L_8:
        /*001c*/ 	.word	index@(_Z10someKernelv)
        /*0020*/ 	.word	0x00000008
.L_9:


//--------------------- .nv.compat                --------------------------
	.section	.nv.compat,"",@"SHT_CUDA_COMPAT_INFO"
	.align	4
        /*0000*/ 	.byte	0x02, 0x09, 0x00, 0x00, 0x02, 0x02, 0x01, 0x00, 0x02, 0x05, 0x05, 0x00, 0x03, 0x07, 0x01, 0x01
        /*0010*/ 	.byte	0x02, 0x03, 0x00, 0x00, 0x02, 0x06, 0x01, 0x00, 0x04, 0x0b, 0x08, 0x00, 0x09, 0x00, 0x00, 0x00
        /*0020*/ 	.byte	0x00, 0x00, 0x00, 0x00


//--------------------- .nv.info._Z10someKernelv  --------------------------
	.section	.nv.info._Z10someKernelv,"",@"SHT_CUDA_INFO"
	.sectionflags	@""
	.align	4


	//----- nvinfo : EIATTR_CUDA_API_VERSION
	.align		4
        /*0000*/ 	.byte	0x04, 0x37
        /*0002*/ 	.short	(.L_11 - .L_10)
.L_10:
        /*0004*/ 	.word	0x00000082


	//----- nvinfo : EIATTR_SPARSE_MMA_MASK
	.align		4
.L_11:
        /*0008*/ 	.byte	0x03, 0x50
        /*000a*/ 	.short	0x0000


	//----- nvinfo : EIATTR_MAXREG_COUNT
	.align		4
        /*000c*/ 	.byte	0x03, 0x1b
        /*000e*/ 	.short	0x00ff


	//----- nvinfo : EIATTR_EXTERNS
	.align		4
        /*0010*/ 	.byte	0x04, 0x0f
        /*0012*/ 	.short	(.L_13 - .L_12)


	//   ....[0]....
	.align		4
.L_12:
        /*0014*/ 	.word	index@(vprintf)


	//----- nvinfo : EIATTR_MERCURY_ISA_VERSION
	.align		4
.L_13:
        /*0018*/ 	.byte	0x03, 0x5f
        /*001a*/ 	.short	0x0101


	//----- nvinfo : EIATTR_VRC_CTA_INIT_COUNT
	.align		4
        /*001c*/ 	.byte	0x02, 0x4a
	.zero		1
	.zero		1


	//----- nvinfo : EIATTR_SYSCALL_OFFSETS
	.align		4
        /*0020*/ 	.byte	0x04, 0x46
        /*0022*/ 	.short	(.L_15 - .L_14)


	//   ....[0]....
.L_14:
        /*0024*/ 	.word	0x00000100


	//   ....[1]....
        /*0028*/ 	.word	0x000001a0


	//   ....[2]....
        /*002c*/ 	.word	0x00000240


	//   ....[3]....
        /*0030*/ 	.word	0x000002e0


	//----- nvinfo : EIATTR_EXIT_INSTR_OFFSETS
	.align		4
.L_15:
        /*0034*/ 	.byte	0x04, 0x1c
        /*0036*/ 	.short	(.L_17 - .L_16)


	//   ....[0]....
.L_16:
        /*0038*/ 	.word	0x000002f0


	//----- nvinfo : EIATTR_SW_WAR
	.align		4
.L_17:
        /*003c*/ 	.byte	0x04, 0x36
        /*003e*/ 	.short	(.L_19 - .L_18)
.L_18:
        /*0040*/ 	.word	0x00000008
.L_19:


//--------------------- .nv.callgraph             --------------------------
	.section	.nv.callgraph,"",@"SHT_CUDA_CALLGRAPH"
	.align	4
	.sectionentsize	8
	.align		4
        /*0000*/ 	.word	0x00000000
	.align		4
        /*0004*/ 	.word	0xffffffff
	.align		4
        /*0008*/ 	.word	index@(_Z10someKernelv)
	.align		4
        /*000c*/ 	.word	index@(vprintf)
	.align		4
        /*0010*/ 	.word	0x00000000
	.align		4
        /*0014*/ 	.word	0xfffffffe
	.align		4
        /*0018*/ 	.word	0x00000000
	.align		4
        /*001c*/ 	.word	0xfffffffd
	.align		4
        /*0020*/ 	.word	0x00000000
	.align		4
        /*0024*/ 	.word	0xfffffffc


//--------------------- .nv.constant4             --------------------------
	.section	.nv.constant4,"a",@progbits
	.align	8
	.align		8
.nv.constant4:
        /*0000*/ 	.dword	vprintf
	.align		8
        /*0008*/ 	.dword	$str
	.align		8
        /*0010*/ 	.dword	$str$1
	.align		8
        /*0018*/ 	.dword	$str$2
	.align		8
        /*0020*/ 	.dword	$str$3


//--------------------- .text._Z10someKernelv     --------------------------
	.section	.text._Z10someKernelv,"ax",@progbits
	.align	128
        .global         _Z10someKernelv
        .type           _Z10someKernelv,@function
        .size           _Z10someKernelv,(.L_x_5 - _Z10someKernelv)
        .other          _Z10someKernelv,@"STO_CUDA_ENTRY STV_DEFAULT"
_Z10someKernelv:
.text._Z10someKernelv:
[----:B------:R-:W0:Y:S01]  /*0000*/  LDC R1, c[0x0][0x37c] ;  /* 0x0000df00ff017b82 */ /* 0x000e220000000800 */
[----:B------:R-:W1:Y:S07]  /*0010*/  LDCU UR5, c[0x0][0x2fc] ;  /* 0x00005f80ff0577ac */ /* 0x000e6e0008000800 */
[----:B------:R-:W2:Y:S01]  /*0020*/  LDC R0, c[0x0][0x370] ;  /* 0x0000dc00ff007b82 */ /* 0x000ea20000000800 */
[----:B0-----:R-:W-:Y:S01]  /*0030*/  VIADD R1, R1, 0xfffffff8 ;  /* 0xfffffff801017836 */ /* 0x001fe20000000000 */
[----:B------:R-:W-:Y:S01]  /*0040*/  MOV R17, 0x0 ;  /* 0x0000000000117802 */ /* 0x000fe20000000f00 */
[----:B------:R-:W0:Y:S01]  /*0050*/  LDCU UR4, c[0x0][0x2f8] ;  /* 0x00005f00ff0477ac */ /* 0x000e220008000800 */
[----:B------:R-:W3:Y:S04]  /*0060*/  LDCU.64 UR6, c[0x4][0x8] ;  /* 0x01000100ff0677ac */ /* 0x000ee80008000a00 */
[----:B------:R4:W5:Y:S01]  /*0070*/  LDC.64 R8, c[0x4][R17] ;  /* 0x0100000011087b82 */ /* 0x0009620000000a00 */
[----:B0-----:R-:W-:Y:S01]  /*0080*/  IADD3 R16, P0, PT, R1, UR4, RZ ;  /* 0x0000000401107c10 */ /* 0x001fe2000ff1e0ff */
[----:B--2---:R4:W-:Y:S01]  /*0090*/  STL [R1], R0 ;  /* 0x0000000001007387 */ /* 0x0049e20000100800 */
[----:B---3--:R-:W-:-:S03]  /*00a0*/  MOV R4, UR6 ;  /* 0x0000000600047c02 */ /* 0x008fc60008000f00 */
[----:B-1----:R-:W-:Y:S02]  /*00b0*/  IMAD.X R2, RZ, RZ, UR5, P0 ;  /* 0x00000005ff027e24 */ /* 0x002fe400080e06ff */
[----:B------:R-:W-:Y:S02]  /*00c0*/  IMAD.U32 R5, RZ, RZ, UR7 ;  /* 0x00000007ff057e24 */ /* 0x000fe4000f8e00ff */
[----:B------:R-:W-:Y:S01]  /*00d0*/  IMAD.MOV.U32 R6, RZ, RZ, R16 ;  /* 0x000000ffff067224 */ /* 0x000fe200078e0010 */
[----:B------:R-:W-:-:S07]  /*00e0*/  MOV R7, R2 ;  /* 0x0000000200077202 */ /* 0x000fce0000000f00 */
[----:B------:R-:W-:-:S07]  /*00f0*/  LEPC R20, `(.L_x_0) ;  /* 0x000000001014794e */ /* 0x000fce0000000000 */
[----:B----45:R-:W-:Y:S05]  /*0100*/  CALL.ABS.NOINC R8 ;  /* 0x0000000008007343 */ /* 0x030fea0003c00000 */
.L_x_0:
[----:B------:R-:W0:Y:S01]  /*0110*/  LDC R0, c[0x0][0x374] ;  /* 0x0000dd00ff007b82 */ /* 0x000e220000000800 */
[----:B------:R-:W1:Y:S01]  /*0120*/  LDCU.64 UR4, c[0x4][0x10] ;  /* 0x01000200ff0477ac */ /* 0x000e620008000a00 */
[----:B------:R-:W-:Y:S01]  /*0130*/  MOV R6, R16 ;  /* 0x0000001000067202 */ /* 0x000fe20000000f00 */
[----:B------:R-:W-:-:S05]  /*0140*/  IMAD.MOV.U32 R7, RZ, RZ, R2 ;  /* 0x000000ffff077224 */ /* 0x000fca00078e0002 */
[----:B------:R2:W3:Y:S01]  /*0150*/  LDC.64 R8, c[0x4][R17] ;  /* 0x0100000011087b82 */ /* 0x0004e20000000a00 */
[----:B-1----:R-:W-:Y:S02]  /*0160*/  IMAD.U32 R4, RZ, RZ, UR4 ;  /* 0x00000004ff047e24 */ /* 0x002fe4000f8e00ff */
[----:B------:R-:W-:Y:S01]  /*0170*/  IMAD.U32 R5, RZ, RZ, UR5 ;  /* 0x00000005ff057e24 */ /* 0x000fe2000f8e00ff */
[----:B0-----:R2:W-:Y:S06]  /*0180*/  STL [R1], R0 ;  /* 0x0000000001007387 */ /* 0x0015ec0000100800 */
[----:B------:R-:W-:-:S07]  /*0190*/  LEPC R20, `(.L_x_1) ;  /* 0x000000001014794e */ /* 0x000fce0000000000 */
[----:B--23--:R-:W-:Y:S05]  /*01a0*/  CALL.ABS.NOINC R8 ;  /* 0x0000000008007343 */ /* 0x00cfea0003c00000 */
.L_x_1:
[----:B------:R-:W0:Y:S01]  /*01b0*/  LDC R0, c[0x0][0x360] ;  /* 0x0000d800ff007b82 */ /* 0x000e220000000800 */
[----:B------:R-:W1:Y:S01]  /*01c0*/  LDCU.64 UR4, c[0x4][0x18] ;  /* 0x01000300ff0477ac */ /* 0x000e620008000a00 */
[----:B------:R-:W-:Y:S01]  /*01d0*/  IMAD.MOV.U32 R6, RZ, RZ, R16 ;  /* 0x000000ffff067224 */ /* 0x000fe200078e0010 */
[----:B------:R-:W-:-:S05]  /*01e0*/  MOV R7, R2 ;  /* 0x0000000200077202 */ /* 0x000fca0000000f00 */
[----:B------:R2:W3:Y:S01]  /*01f0*/  LDC.64 R8, c[0x4][R17] ;  /* 0x0100000011087b82 */ /* 0x0004e20000000a00 */
[----:B-1----:R-:W-:Y:S01]  /*0200*/  IMAD.U32 R4, RZ, RZ, UR4 ;  /* 0x00000004ff047e24 */ /* 0x002fe2000f8e00ff */
[----:B------:R-:W-:Y:S01]  /*0210*/  MOV R5, UR5 ;  /* 0x0000000500057c02 */ /* 0x000fe20008000f00 */
[----:B0-----:R2:W-:Y:S06]  /*0220*/  STL [R1], R0 ;  /* 0x0000000001007387 */ /* 0x0015ec0000100800 */
[----:B------:R-:W-:-:S07]  /*0230*/  LEPC R20, `(.L_x_2) ;  /* 0x000000001014794e */ /* 0x000fce0000000000 */
[----:B--23--:R-:W-:Y:S05]  /*0240*/  CALL.ABS.NOINC R8 ;  /* 0x0000000008007343 */ /* 0x00cfea0003c00000 */
.L_x_2:
        /* <DEDUP_REMOVED lines=10> */
.L_x_3:
[----:B------:R-:W-:Y:S05]  /*02f0*/  EXIT ;  /* 0x000000000000794d */ /* 0x000fea0003800000 */
.L_x_4:
[----:B------:R-:W-:-:S00]  /*0300*/  BRA `(.L_x_4) ;  /* 0xfffffffc00fc7947 */ /* 0x000fc0000383ffff */
[----:B------:R-:W-:-:S00]  /*0310*/  NOP ;  /* 0x0000000000007918 */ /* 0x000fc00000000000 */
        /* <DEDUP_REMOVED lines=14> */
.L_x_5:


//--------------------- .nv.global.init           --------------------------
	.section	.nv.global.init,"aw",@progbits
.nv.global.init:
	.type		$str$2,@object
	.size		$str$2,($str - $str$2)
$str$2:
        /*0000*/ 	.byte	0x62, 0x6c, 0x6f, 0x63, 0x6b, 0x44, 0x69, 0x6d, 0x2e, 0x78, 0x3a, 0x20, 0x25, 0x64, 0x0a, 0x00
	.type		$str,@object
	.size		$str,($str$3 - $str)
$str:
        /*0010*/ 	.byte	0x67, 0x72, 0x69, 0x64, 0x44, 0x69, 0x6d, 0x2e, 0x78, 0x20, 0x3a, 0x20, 0x25, 0x64, 0x0a, 0x00
	.type		$str$3,@object
	.size		$str$3,($str$1 - $str$3)
$str$3:
        /*0020*/ 	.byte	0x62, 0x6c, 0x6f, 0x63, 0x6b, 0x44, 0x69, 0x6d, 0x2e, 0x79, 0x3a, 0x20, 0x25, 0x64, 0x0a, 0x00
	.type		$str$1,@object
	.size		$str$1,(.L_1 - $str$1)
$str$1:
        /*0030*/ 	.byte	0x67, 0x72, 0x69, 0x64, 0x44, 0x69, 0x6d, 0x2e, 0x79, 0x20, 0x3a, 0x20, 0x25, 0x64, 0x0a, 0x00
.L_1:


//--------------------- .nv.shared.reserved.0     --------------------------
	.section	.nv.shared.reserved.0,"aw",@nobits
	.weak		__nv_reservedSMEM_offset_0_alias
	.size		__nv_reservedSMEM_offset_0_alias, 0, 64
	.other		__nv_reservedSMEM_offset_0_alias,@"STO_CUDA_RESERVED_SHARED STV_DEFAULT"
__nv_reservedSMEM_offset_0_alias:
	.zero		0
	.zero		64


//--------------------- .nv.constant0._Z10someKernelv --------------------------
	.section	.nv.constant0._Z10someKernelv,"a",@progbits
	.sectionflags	@""
	.align	4
.nv.constant0._Z10someKernelv:
	.zero		896


//--------------------- SYMBOLS --------------------------

	.type		.nv.reservedSmem.offset0,@object
	.size		.nv.reservedSmem.offset0,0x4
	.type		vprintf,@function
